//
// Generated by NVIDIA NVVM Compiler
//
// Compiler Build ID: CL-36424714
// Cuda compilation tools, release 13.0, V13.0.88
// Based on NVVM 20.0.0
//

.version 9.0
.target sm_100
.address_size 64

	// .globl	_Z3addIdEvPT_S1_S1_i

.visible .entry _Z3addIdEvPT_S1_S1_i(
	.param .u64 .ptr .align 1 _Z3addIdEvPT_S1_S1_i_param_0,
	.param .u64 .ptr .align 1 _Z3addIdEvPT_S1_S1_i_param_1,
	.param .u64 .ptr .align 1 _Z3addIdEvPT_S1_S1_i_param_2,
	.param .u32 _Z3addIdEvPT_S1_S1_i_param_3
)
{
	.reg .b32 	%r<2>;
	.reg .b64 	%rd<11>;
	.reg .b64 	%fd<4>;

	ld.param.u64 	%rd1, [_Z3addIdEvPT_S1_S1_i_param_0];
	ld.param.u64 	%rd2, [_Z3addIdEvPT_S1_S1_i_param_1];
	ld.param.u64 	%rd3, [_Z3addIdEvPT_S1_S1_i_param_2];
	cvta.to.global.u64 	%rd4, %rd3;
	cvta.to.global.u64 	%rd5, %rd2;
	cvta.to.global.u64 	%rd6, %rd1;
	mov.u32 	%r1, %tid.x;
	mul.wide.u32 	%rd7, %r1, 8;
	add.s64 	%rd8, %rd6, %rd7;
	ld.global.f64 	%fd1, [%rd8];
	add.s64 	%rd9, %rd5, %rd7;
	ld.global.f64 	%fd2, [%rd9];
	add.f64 	%fd3, %fd1, %fd2;
	add.s64 	%rd10, %rd4, %rd7;
	st.global.f64 	[%rd10], %fd3;
	ret;

}


// ===== COMPILED SASS (sm_100) =====

	.target	sm_100

	.elftype	@"ET_EXEC"


//--------------------- .note.nv.tkinfo           --------------------------
	.section	.note.nv.tkinfo,"",@"SHT_NOTE"
	.sectionflags	@"SHF_NOTE_NV_TKINFO"
	.tkinfo
        /*0018*/ 	.word	0x00000002
        /*0030*/ 	.string	""
        /*0030*/ 	.string	"ptxas"
        /*0030*/ 	.string	"Cuda compilation tools, release 13.0, V13.0.88"
        /*0030*/ 	.string	"Build cuda_13.0.r13.0/compiler.36424714_0"
        /*0030*/ 	.string	"-arch sm_100 -m 64 "



//--------------------- .note.nv.cuinfo           --------------------------
	.section	.note.nv.cuinfo,"",@"SHT_NOTE"
	.sectionflags	@"SHF_NOTE_NV_CUINFO"
        /*0018*/ 	.short	0x0002
        /*001a*/ 	.short	0x0064
        /*001c*/ 	.short	0x0082
	.zero		2


//--------------------- .nv.info                  --------------------------
	.section	.nv.info,"",@"SHT_CUDA_INFO"
	.align	4


	//----- nvinfo : EIATTR_REGCOUNT
	.align		4
        /*0000*/ 	.byte	0x04, 0x2f
        /*0002*/ 	.short	(.L_1 - .L_0)
	.align		4
.L_0:
        /*0004*/ 	.word	index@(_Z3addIdEvPT_S1_S1_i)
        /*0008*/ 	.word	0x0000000e


	//----- nvinfo : EIATTR_FRAME_SIZE
	.align		4
.L_1:
        /*000c*/ 	.byte	0x04, 0x11
        /*000e*/ 	.short	(.L_3 - .L_2)
	.align		4
.L_2:
        /*0010*/ 	.word	index@(_Z3addIdEvPT_S1_S1_i)
        /*0014*/ 	.word	0x00000000


	//----- nvinfo : EIATTR_MIN_STACK_SIZE
	.align		4
.L_3:
        /*0018*/ 	.byte	0x04, 0x12
        /*001a*/ 	.short	(.L_5 - .L_4)
	.align		4
.L_4:
        /*001c*/ 	.word	index@(_Z3addIdEvPT_S1_S1_i)
        /*0020*/ 	.word	0x00000000
.L_5:


//--------------------- .nv.compat                --------------------------
	.section	.nv.compat,"",@"SHT_CUDA_COMPAT_INFO"
	.align	4
        /*0000*/ 	.byte	0x02, 0x09, 0x00, 0x00, 0x02, 0x02, 0x01, 0x00, 0x02, 0x05, 0x05, 0x00, 0x03, 0x07, 0x01, 0x01
        /*0010*/ 	.byte	0x02, 0x03, 0x00, 0x00, 0x02, 0x06, 0x01, 0x00, 0x04, 0x0b, 0x08, 0x00, 0x01, 0x00, 0x00, 0x00
        /*0020*/ 	.byte	0x00, 0x00, 0x00, 0x00


//--------------------- .nv.info._Z3addIdEvPT_S1_S1_i --------------------------
	.section	.nv.info._Z3addIdEvPT_S1_S1_i,"",@"SHT_CUDA_INFO"
	.sectionflags	@""
	.align	4


	//----- nvinfo : EIATTR_CUDA_API_VERSION
	.align		4
        /*0000*/ 	.byte	0x04, 0x37
        /*0002*/ 	.short	(.L_7 - .L_6)
.L_6:
        /*0004*/ 	.word	0x00000082


	//----- nvinfo : EIATTR_KPARAM_INFO
	.align		4
.L_7:
        /*0008*/ 	.byte	0x04, 0x17
        /*000a*/ 	.short	(.L_9 - .L_8)
.L_8:
        /*000c*/ 	.word	0x00000000
        /*0010*/ 	.short	0x0003
        /*0012*/ 	.short	0x0018
        /*0014*/ 	.byte	0x00, 0xf0, 0x11, 0x00


	//----- nvinfo : EIATTR_KPARAM_INFO
	.align		4
.L_9:
        /*0018*/ 	.byte	0x04, 0x17
        /*001a*/ 	.short	(.L_11 - .L_10)
.L_10:
        /*001c*/ 	.word	0x00000000
        /*0020*/ 	.short	0x0002
        /*0022*/ 	.short	0x0010
        /*0024*/ 	.byte	0x00, 0xf5, 0x21, 0x00


	//----- nvinfo : EIATTR_KPARAM_INFO
	.align		4
.L_11:
        /*0028*/ 	.byte	0x04, 0x17
        /*002a*/ 	.short	(.L_13 - .L_12)
.L_12:
        /*002c*/ 	.word	0x00000000
        /*0030*/ 	.short	0x0001
        /*0032*/ 	.short	0x0008
        /*0034*/ 	.byte	0x00, 0xf5, 0x21, 0x00


	//----- nvinfo : EIATTR_KPARAM_INFO
	.align		4
.L_13:
        /*0038*/ 	.byte	0x04, 0x17
        /*003a*/ 	.short	(.L_15 - .L_14)
.L_14:
        /*003c*/ 	.word	0x00000000
        /*0040*/ 	.short	0x0000
        /*0042*/ 	.short	0x0000
        /*0044*/ 	.byte	0x00, 0xf5, 0x21, 0x00


	//----- nvinfo : EIATTR_SPARSE_MMA_MASK
	.align		4
.L_15:
        /*0048*/ 	.byte	0x03, 0x50
        /*004a*/ 	.short	0x0000


	//----- nvinfo : EIATTR_MAXREG_COUNT
	.align		4
        /*004c*/ 	.byte	0x03, 0x1b
        /*004e*/ 	.short	0x00ff


	//----- nvinfo : EIATTR_MERCURY_ISA_VERSION
	.align		4
        /*0050*/ 	.byte	0x03, 0x5f
        /*0052*/ 	.short	0x0101


	//----- nvinfo : EIATTR_VRC_CTA_INIT_COUNT
	.align		4
        /*0054*/ 	.byte	0x02, 0x4a
	.zero		1
	.zero		1


	//----- nvinfo : EIATTR_EXIT_INSTR_OFFSETS
	.align		4
        /*0058*/ 	.byte	0x04, 0x1c
        /*005a*/ 	.short	(.L_17 - .L_16)


	//   ....[0]....
.L_16:
        /*005c*/ 	.word	0x000000d0


	//----- nvinfo : EIATTR_CBANK_PARAM_SIZE
	.align		4
.L_17:
        /*0060*/ 	.byte	0x03, 0x19
        /*0062*/ 	.short	0x001c


	//----- nvinfo : EIATTR_PARAM_CBANK
	.align		4
        /*0064*/ 	.byte	0x04, 0x0a
        /*0066*/ 	.short	(.L_19 - .L_18)
	.align		4
.L_18:
        /*0068*/ 	.word	index@(.nv.constant0._Z3addIdEvPT_S1_S1_i)
        /*006c*/ 	.short	0x0380
        /*006e*/ 	.short	0x001c


	//----- nvinfo : EIATTR_SW_WAR
	.align		4
.L_19:
        /*0070*/ 	.byte	0x04, 0x36
        /*0072*/ 	.short	(.L_21 - .L_20)
.L_20:
        /*0074*/ 	.word	0x00000008
.L_21:


//--------------------- .nv.callgraph             --------------------------
	.section	.nv.callgraph,"",@"SHT_CUDA_CALLGRAPH"
	.align	4
	.sectionentsize	8
	.align		4
        /*0000*/ 	.word	0x00000000
	.align		4
        /*0004*/ 	.word	0xffffffff
	.align		4
        /*0008*/ 	.word	0x00000000
	.align		4
        /*000c*/ 	.word	0xfffffffe
	.align		4
        /*0010*/ 	.word	0x00000000
	.align		4
        /*0014*/ 	.word	0xfffffffd
	.align		4
        /*0018*/ 	.word	0x00000000
	.align		4
        /*001c*/ 	.word	0xfffffffc


//--------------------- .text._Z3addIdEvPT_S1_S1_i --------------------------
	.section	.text._Z3addIdEvPT_S1_S1_i,"ax",@progbits
	.align	128
        .global         _Z3addIdEvPT_S1_S1_i
        .type           _Z3addIdEvPT_S1_S1_i,@function
        .size           _Z3addIdEvPT_S1_S1_i,(.L_x_1 - _Z3addIdEvPT_S1_S1_i)
        .other          _Z3addIdEvPT_S1_S1_i,@"STO_CUDA_ENTRY STV_DEFAULT"
_Z3addIdEvPT_S1_S1_i:
.text._Z3addIdEvPT_S1_S1_i:
[----:B------:R-:W-:Y:S01]  /*0000*/  LDC R1, c[0x0][0x37c] ;  /* 0x0000df00ff017b82 */ /* 0x000fe20000000800 */
[----:B------:R-:W0:Y:S07]  /*0010*/  S2R R11, SR_TID.X ;  /* 0x00000000000b7919 */ /* 0x000e2e0000002100 */
[----:B------:R-:W0:Y:S01]  /*0020*/  LDC.64 R2, c[0x0][0x380] ;  /* 0x0000e000ff027b82 */ /* 0x000e220000000a00 */
[----:B------:R-:W1:Y:S07]  /*0030*/  LDCU.64 UR4, c[0x0][0x358] ;  /* 0x00006b00ff0477ac */ /* 0x000e6e0008000a00 */
[----:B------:R-:W2:Y:S08]  /*0040*/  LDC.64 R4, c[0x0][0x388] ;  /* 0x0000e200ff047b82 */ /* 0x000eb00000000a00 */
[----:B------:R-:W3:Y:S01]  /*0050*/  LDC.64 R8, c[0x0][0x390] ;  /* 0x0000e400ff087b82 */ /* 0x000ee20000000a00 */
[----:B0-----:R-:W-:-:S04]  /*0060*/  IMAD.WIDE.U32 R2, R11, 0x8, R2 ;  /* 0x000000080b027825 */ /* 0x001fc800078e0002 */
[C---:B--2---:R-:W-:Y:S02]  /*0070*/  IMAD.WIDE.U32 R4, R11.reuse, 0x8, R4 ;  /* 0x000000080b047825 */ /* 0x044fe400078e0004 */
[----:B-1----:R-:W2:Y:S04]  /*0080*/  LDG.E.64 R2, desc[UR4][R2.64] ;  /* 0x0000000402027981 */ /* 0x002ea8000c1e1b00 */
[----:B------:R-:W2:Y:S01]  /*0090*/  LDG.E.64 R4, desc[UR4][R4.64] ;  /* 0x0000000404047981 */ /* 0x000ea2000c1e1b00 */
[----:B---3--:R-:W-:Y:S01]  /*00a0*/  IMAD.WIDE.U32 R8, R11, 0x8, R8 ;  /* 0x000000080b087825 */ /* 0x008fe200078e0008 */
[----:B--2---:R-:W-:-:S07]  /*00b0*/  DADD R6, R2, R4 ;  /* 0x0000000002067229 */ /* 0x004fce0000000004 */
[----:B------:R-:W-:Y:S01]  /*00c0*/  STG.E.64 desc[UR4][R8.64], R6 ;  /* 0x0000000608007986 */ /* 0x000fe2000c101b04 */
[----:B------:R-:W-:Y:S05]  /*00d0*/  EXIT ;  /* 0x000000000000794d */ /* 0x000fea0003800000 */
.L_x_0:
[----:B------:R-:W-:-:S00]  /*00e0*/  BRA `(.L_x_0) ;  /* 0xfffffffc00fc7947 */ /* 0x000fc0000383ffff */
[----:B------:R-:W-:-:S00]  /*00f0*/  NOP ;  /* 0x0000000000007918 */ /* 0x000fc00000000000 */
        /* <DEDUP_REMOVED lines=8> */
.L_x_1:


//--------------------- .nv.shared.reserved.0     --------------------------
	.section	.nv.shared.reserved.0,"aw",@nobits
	.weak		__nv_reservedSMEM_offset_0_alias
	.size		__nv_reservedSMEM_offset_0_alias, 0, 64
	.other		__nv_reservedSMEM_offset_0_alias,@"STO_CUDA_RESERVED_SHARED STV_DEFAULT"
__nv_reservedSMEM_offset_0_alias:
	.zero		0
	.zero		64


//--------------------- .nv.constant0._Z3addIdEvPT_S1_S1_i --------------------------
	.section	.nv.constant0._Z3addIdEvPT_S1_S1_i,"a",@progbits
	.sectionflags	@""
	.align	4
.nv.constant0._Z3addIdEvPT_S1_S1_i:
	.zero		924


//--------------------- SYMBOLS --------------------------

	.type		.nv.reservedSmem.offset0,@object
	.size		.nv.reservedSmem.offset0,0x4
